	.headerflags	@"EF_CUDA_TEXMODE_UNIFIED EF_CUDA_64BIT_ADDRESS EF_CUDA_ACCELERATORS EF_CUDA_SM90 EF_CUDA_VIRTUAL_SM(EF_CUDA_SM90)"
	.elftype	@"ET_EXEC"


//--------------------- .nv.info                  --------------------------
	.section	.nv.info,"",@"SHT_CUDA_INFO"
	.align	4


	//----- nvinfo : EIATTR_REGCOUNT
	.align		4
        /*0000*/ 	.byte	0x04, 0x2f
        /*0002*/ 	.short	(.L_2 - .L_1)
	.align		4
.L_1:
        /*0004*/ 	.word	index@(triton_per_fused_add_atan_div_mean_mul_pow_rsub_sub_0)
        /*0008*/ 	.word	0x00000022


	//----- nvinfo : EIATTR_MIN_STACK_SIZE
	.align		4
.L_2:
        /*000c*/ 	.byte	0x04, 0x12
        /*000e*/ 	.short	(.L_4 - .L_3)
	.align		4
.L_3:
        /*0010*/ 	.word	index@($__internal_0_$__cuda_sm20_rcp_rn_f32_slowpath)
        /*0014*/ 	.word	0x00000000


	//----- nvinfo : EIATTR_FRAME_SIZE
	.align		4
.L_4:
        /*0018*/ 	.byte	0x04, 0x11
        /*001a*/ 	.short	(.L_6 - .L_5)
	.align		4
.L_5:
        /*001c*/ 	.word	index@($__internal_0_$__cuda_sm20_rcp_rn_f32_slowpath)
        /*0020*/ 	.word	0x00000000


	//----- nvinfo : EIATTR_MIN_STACK_SIZE
	.align		4
.L_6:
        /*0024*/ 	.byte	0x04, 0x12
        /*0026*/ 	.short	(.L_8 - .L_7)
	.align		4
.L_7:
        /*0028*/ 	.word	index@(triton_per_fused_add_atan_div_mean_mul_pow_rsub_sub_0)
        /*002c*/ 	.word	0x00000000


	//----- nvinfo : EIATTR_FRAME_SIZE
	.align		4
.L_8:
        /*0030*/ 	.byte	0x04, 0x11
        /*0032*/ 	.short	(.L_10 - .L_9)
	.align		4
.L_9:
        /*0034*/ 	.word	index@(triton_per_fused_add_atan_div_mean_mul_pow_rsub_sub_0)
        /*0038*/ 	.word	0x00000000


	//----- nvinfo : EIATTR_MIN_STACK_SIZE
	.align		4
.L_10:
        /*003c*/ 	.byte	0x04, 0x12
        /*003e*/ 	.short	(.L_12 - .L_11)
	.align		4
.L_11:
        /*0040*/ 	.word	index@(triton_per_fused_add_atan_div_mean_mul_pow_rsub_sub_0)
        /*0044*/ 	.word	0x00000000
.L_12:


//--------------------- .nv.info.triton_per_fused_add_atan_div_mean_mul_pow_rsub_sub_0 --------------------------
	.section	.nv.info.triton_per_fused_add_atan_div_mean_mul_pow_rsub_sub_0,"",@"SHT_CUDA_INFO"
	.sectionflags	@""
	.align	4


	//----- nvinfo : EIATTR_CUDA_API_VERSION
	.align		4
        /*0000*/ 	.byte	0x04, 0x37
        /*0002*/ 	.short	(.L_14 - .L_13)
.L_13:
        /*0004*/ 	.word	0x0000007c


	//----- nvinfo : EIATTR_KPARAM_INFO
	.align		4
.L_14:
        /*0008*/ 	.byte	0x04, 0x17
        /*000a*/ 	.short	(.L_16 - .L_15)
.L_15:
        /*000c*/ 	.word	0x00000000
        /*0010*/ 	.short	0x0003
        /*0012*/ 	.short	0x0018
        /*0014*/ 	.byte	0x00, 0xf0, 0x11, 0x00


	//----- nvinfo : EIATTR_KPARAM_INFO
	.align		4
.L_16:
        /*0018*/ 	.byte	0x04, 0x17
        /*001a*/ 	.short	(.L_18 - .L_17)
.L_17:
        /*001c*/ 	.word	0x00000000
        /*0020*/ 	.short	0x0002
        /*0022*/ 	.short	0x0010
        /*0024*/ 	.byte	0x00, 0xf4, 0x21, 0x00


	//----- nvinfo : EIATTR_KPARAM_INFO
	.align		4
.L_18:
        /*0028*/ 	.byte	0x04, 0x17
        /*002a*/ 	.short	(.L_20 - .L_19)
.L_19:
        /*002c*/ 	.word	0x00000000
        /*0030*/ 	.short	0x0001
        /*0032*/ 	.short	0x0008
        /*0034*/ 	.byte	0x00, 0xf4, 0x21, 0x00


	//----- nvinfo : EIATTR_KPARAM_INFO
	.align		4
.L_20:
        /*0038*/ 	.byte	0x04, 0x17
        /*003a*/ 	.short	(.L_22 - .L_21)
.L_21:
        /*003c*/ 	.word	0x00000000
        /*0040*/ 	.short	0x0000
        /*0042*/ 	.short	0x0000
        /*0044*/ 	.byte	0x00, 0xf4, 0x21, 0x00


	//----- nvinfo : EIATTR_SPARSE_MMA_MASK
	.align		4
.L_22:
        /*0048*/ 	.byte	0x03, 0x50
        /*004a*/ 	.short	0x8000


	//----- nvinfo : EIATTR_MAXREG_COUNT
	.align		4
        /*004c*/ 	.byte	0x03, 0x1b
        /*004e*/ 	.short	0x00ff


	//----- nvinfo : EIATTR_COOP_GROUP_MASK_REGIDS
	.align		4
        /*0050*/ 	.byte	0x04, 0x29
        /*0052*/ 	.short	(.L_24 - .L_23)


	//   ....[0]....
.L_23:
        /*0054*/ 	.word	0xffffffff


	//   ....[1]....
        /*0058*/ 	.word	0xffffffff


	//   ....[2]....
        /*005c*/ 	.word	0xffffffff


	//   ....[3]....
        /*0060*/ 	.word	0xffffffff


	//   ....[4]....
        /*0064*/ 	.word	0xffffffff


	//   ....[5]....
        /*0068*/ 	.word	0xffffffff


	//----- nvinfo : EIATTR_COOP_GROUP_INSTR_OFFSETS
	.align		4
.L_24:
        /*006c*/ 	.byte	0x04, 0x28
        /*006e*/ 	.short	(.L_26 - .L_25)


	//   ....[0]....
.L_25:
        /*0070*/ 	.word	0x00000dd0


	//   ....[1]....
        /*0074*/ 	.word	0x00000df0


	//   ....[2]....
        /*0078*/ 	.word	0x00000e20


	//   ....[3]....
        /*007c*/ 	.word	0x00000e60


	//   ....[4]....
        /*0080*/ 	.word	0x00000e80


	//   ....[5]....
        /*0084*/ 	.word	0x00000ef0


	//----- nvinfo : EIATTR_EXIT_INSTR_OFFSETS
	.align		4
.L_26:
        /*0088*/ 	.byte	0x04, 0x1c
        /*008a*/ 	.short	(.L_28 - .L_27)


	//   ....[0]....
.L_27:
        /*008c*/ 	.word	0x00000f60


	//   ....[1]....
        /*0090*/ 	.word	0x00000fa0


	//----- nvinfo : EIATTR_REQNTID
	.align		4
.L_28:
        /*0094*/ 	.byte	0x04, 0x10
        /*0096*/ 	.short	(.L_30 - .L_29)
.L_29:
        /*0098*/ 	.word	0x00000040
        /*009c*/ 	.word	0x00000001
        /*00a0*/ 	.word	0x00000001


	//----- nvinfo : EIATTR_CRS_STACK_SIZE
	.align		4
.L_30:
        /*00a4*/ 	.byte	0x04, 0x1e
        /*00a6*/ 	.short	(.L_32 - .L_31)
.L_31:
        /*00a8*/ 	.word	0x00000000


	//----- nvinfo : EIATTR_CBANK_PARAM_SIZE
	.align		4
.L_32:
        /*00ac*/ 	.byte	0x03, 0x19
        /*00ae*/ 	.short	0x001c


	//----- nvinfo : EIATTR_PARAM_CBANK
	.align		4
        /*00b0*/ 	.byte	0x04, 0x0a
        /*00b2*/ 	.short	(.L_34 - .L_33)
	.align		4
.L_33:
        /*00b4*/ 	.word	index@(.nv.constant0.triton_per_fused_add_atan_div_mean_mul_pow_rsub_sub_0)
        /*00b8*/ 	.short	0x0210
        /*00ba*/ 	.short	0x001c


	//----- nvinfo : EIATTR_SW_WAR
	.align		4
.L_34:
        /*00bc*/ 	.byte	0x04, 0x36
        /*00be*/ 	.short	(.L_36 - .L_35)
.L_35:
        /*00c0*/ 	.word	0x00000008
.L_36:


//--------------------- .nv.callgraph             --------------------------
	.section	.nv.callgraph,"",@"SHT_CUDA_CALLGRAPH"
	.align	4
	.sectionentsize	8
	.align		4
        /*0000*/ 	.word	0x00000000
	.align		4
        /*0004*/ 	.word	0xffffffff
	.align		4
        /*0008*/ 	.word	0x00000000
	.align		4
        /*000c*/ 	.word	0xfffffffe
	.align		4
        /*0010*/ 	.word	0x00000000
	.align		4
        /*0014*/ 	.word	0xfffffffd
	.align		4
        /*0018*/ 	.word	0x00000000
	.align		4
        /*001c*/ 	.word	0xfffffffc


//--------------------- .nv.constant4             --------------------------
	.section	.nv.constant4,"a",@progbits
	.align	8
	.align		8
.nv.constant4:
        /*0000*/ 	.dword	_$_str


//--------------------- .text.triton_per_fused_add_atan_div_mean_mul_pow_rsub_sub_0 --------------------------
	.section	.text.triton_per_fused_add_atan_div_mean_mul_pow_rsub_sub_0,"ax",@progbits
	.sectionflags	@"SHF_BARRIERS=1"
	.align	128
        .global         triton_per_fused_add_atan_div_mean_mul_pow_rsub_sub_0
        .type           triton_per_fused_add_atan_div_mean_mul_pow_rsub_sub_0,@function
        .size           triton_per_fused_add_atan_div_mean_mul_pow_rsub_sub_0,(.L_x_17 - triton_per_fused_add_atan_div_mean_mul_pow_rsub_sub_0)
        .other          triton_per_fused_add_atan_div_mean_mul_pow_rsub_sub_0,@"STO_CUDA_ENTRY STV_DEFAULT"
triton_per_fused_add_atan_div_mean_mul_pow_rsub_sub_0:
.text.triton_per_fused_add_atan_div_mean_mul_pow_rsub_sub_0:
[----:B------:R-:W0:Y:S02]  /*0000*/  LDC R1, c[0x0][0x28] ;  /* 0x00000a00ff017b82 */ /* 0x000e240000000800 */
[----:B------:R-:W1:Y:S01]  /*0010*/  S2R R10, SR_TID.X ;  /* 0x00000000000a7919 */ /* 0x000e620000002100 */
[----:B------:R-:W2:Y:S01]  /*0020*/  LDC.64 R14, c[0x0][0x220] ;  /* 0x00008800ff0e7b82 */ /* 0x000ea20000000a00 */
[----:B------:R-:W-:-:S07]  /*0030*/  ULDC.64 UR6, c[0x0][0x208] ;  /* 0x0000820000067ab9 */ /* 0x000fce0000000a00 */
[----:B------:R-:W3:Y:S01]  /*0040*/  LDC.64 R2, c[0x0][0x218] ;  /* 0x00008600ff027b82 */ /* 0x000ee20000000a00 */
[----:B-1----:R-:W-:-:S04]  /*0050*/  SHF.L.U32 R11, R10, 0x2, RZ ;  /* 0x000000020a0b7819 */ /* 0x002fc800000006ff */
[----:B------:R-:W-:-:S04]  /*0060*/  LOP3.LUT R5, R11, 0xc0, RZ, 0xc0, !PT ;  /* 0x000000c00b057812 */ /* 0x000fc800078ec0ff */
[----:B------:R-:W-:-:S05]  /*0070*/  LOP3.LUT R5, R5, 0xf, R10, 0xf8, !PT ;  /* 0x0000000f05057812 */ /* 0x000fca00078ef80a */
[----:B--2---:R-:W-:-:S04]  /*0080*/  IMAD.WIDE.U32 R14, R5, 0x4, R14 ;  /* 0x00000004050e7825 */ /* 0x004fc800078e000e */
[----:B---3--:R-:W-:Y:S01]  /*0090*/  IMAD.WIDE.U32 R2, R5, 0x4, R2 ;  /* 0x0000000405027825 */ /* 0x008fe200078e0002 */
[----:B------:R-:W2:Y:S04]  /*00a0*/  LDG.E R8, desc[UR6][R14.64] ;  /* 0x000000060e087981 */ /* 0x000ea8000c1e1900 */
[----:B------:R-:W3:Y:S04]  /*00b0*/  LDG.E R7, desc[UR6][R14.64+0x80] ;  /* 0x000080060e077981 */ /* 0x000ee8000c1e1900 */
[----:B------:R-:W4:Y:S04]  /*00c0*/  LDG.E R9, desc[UR6][R2.64] ;  /* 0x0000000602097981 */ /* 0x000f28000c1e1900 */
[----:B------:R-:W5:Y:S04]  /*00d0*/  LDG.E R6, desc[UR6][R2.64+0x80] ;  /* 0x0000800602067981 */ /* 0x000f68000c1e1900 */
[----:B------:R-:W5:Y:S04]  /*00e0*/  LDG.E R5, desc[UR6][R14.64+0x40] ;  /* 0x000040060e057981 */ /* 0x000f68000c1e1900 */
[----:B------:R-:W5:Y:S04]  /*00f0*/  LDG.E R12, desc[UR6][R14.64+0xc0] ;  /* 0x0000c0060e0c7981 */ /* 0x000f68000c1e1900 */
[----:B------:R-:W5:Y:S04]  /*0100*/  LDG.E R4, desc[UR6][R2.64+0x40] ;  /* 0x0000400602047981 */ /* 0x000f68000c1e1900 */
[----:B------:R-:W5:Y:S01]  /*0110*/  LDG.E R13, desc[UR6][R2.64+0xc0] ;  /* 0x0000c006020d7981 */ /* 0x000f62000c1e1900 */
[----:B------:R-:W-:Y:S01]  /*0120*/  BSSY B0, `(.L_x_0) ;  /* 0x0000045000007945 */ /* 0x000fe20003800000 */
[----:B--2---:R-:W-:-:S02]  /*0130*/  FSETP.NAN.AND P2, PT, R8, R8, PT ;  /* 0x000000080800720b */ /* 0x004fc40003f48000 */
[C---:B---3--:R-:W-:Y:S02]  /*0140*/  FSETP.NAN.AND P3, PT, R7.reuse, R7, PT ;  /* 0x000000070700720b */ /* 0x048fe40003f68000 */
[CC--:B----4-:R-:W-:Y:S02]  /*0150*/  FSETP.GEU.AND P5, PT, R8.reuse, R9.reuse, PT ;  /* 0x000000090800720b */ /* 0x0d0fe40003fae000 */
[C---:B------:R-:W-:Y:S02]  /*0160*/  FSEL R17, R8.reuse, R9, P2 ;  /* 0x0000000908117208 */ /* 0x040fe40001000000 */
[CC--:B-----5:R-:W-:Y:S02]  /*0170*/  FSETP.GT.AND P6, PT, R7.reuse, R6.reuse, PT ;  /* 0x000000060700720b */ /* 0x0e0fe40003fc4000 */
[----:B------:R-:W-:Y:S02]  /*0180*/  FSEL R0, R7, R6, P3 ;  /* 0x0000000607007208 */ /* 0x000fe40001800000 */
[----:B------:R-:W-:-:S02]  /*0190*/  FSEL R17, R8, R17, !P5 ;  /* 0x0000001108117208 */ /* 0x000fc40006800000 */
[----:B------:R-:W-:Y:S02]  /*01a0*/  FSEL R0, R7, R0, P6 ;  /* 0x0000000007007208 */ /* 0x000fe40003000000 */
[C---:B------:R-:W-:Y:S02]  /*01b0*/  FSETP.NAN.AND P1, PT, R5.reuse, R5, PT ;  /* 0x000000050500720b */ /* 0x040fe40003f28000 */
[----:B------:R-:W-:Y:S01]  /*01c0*/  FSETP.NAN.AND P0, PT, R12, R12, PT ;  /* 0x0000000c0c00720b */ /* 0x000fe20003f08000 */
[----:B------:R-:W-:Y:S01]  /*01d0*/  FADD R0, R0, -R17 ;  /* 0x8000001100007221 */ /* 0x000fe20000000000 */
[CC--:B------:R-:W-:Y:S01]  /*01e0*/  FSETP.GEU.AND P4, PT, R5.reuse, R4.reuse, PT ;  /* 0x000000040500720b */ /* 0x0c0fe20003f8e000 */
[----:B------:R-:W-:Y:S01]  /*01f0*/  FADD R14, -R4, R13 ;  /* 0x0000000d040e7221 */ /* 0x000fe20000000100 */
[-C--:B------:R-:W-:Y:S02]  /*0200*/  FSETP.GT.AND P6, PT, R12, R13.reuse, PT ;  /* 0x0000000d0c00720b */ /* 0x080fe40003fc4000 */
[----:B------:R-:W-:Y:S01]  /*0210*/  FSEL R2, R5, R4, P1 ;  /* 0x0000000405027208 */ /* 0x000fe20000800000 */
[----:B------:R-:W-:Y:S01]  /*0220*/  FADD R19, R14, 9.9999999747524270788e-07 ;  /* 0x358637bd0e137421 */ /* 0x000fe20000000000 */
[----:B------:R-:W-:-:S02]  /*0230*/  FSEL R3, R12, R13, P0 ;  /* 0x0000000d0c037208 */ /* 0x000fc40000000000 */
[----:B------:R-:W-:Y:S02]  /*0240*/  FSEL R2, R5, R2, !P4 ;  /* 0x0000000205027208 */ /* 0x000fe40006000000 */
[----:B------:R-:W-:Y:S02]  /*0250*/  FSEL R3, R12, R3, P6 ;  /* 0x000000030c037208 */ /* 0x000fe40003000000 */
[C---:B------:R-:W-:Y:S02]  /*0260*/  FSETP.GTU.AND P5, PT, R0.reuse, RZ, PT ;  /* 0x000000ff0000720b */ /* 0x040fe40003fac000 */
[----:B------:R-:W-:Y:S01]  /*0270*/  FSETP.GT.AND P4, PT, |R19|, 8.50705917302346158658e+37, PT ;  /* 0x7e8000001300780b */ /* 0x000fe20003f84200 */
[----:B------:R-:W-:Y:S01]  /*0280*/  FADD R2, R3, -R2 ;  /* 0x8000000203027221 */ /* 0x000fe20000000000 */
[----:B------:R-:W-:Y:S02]  /*0290*/  FSEL R0, R0, RZ, P5 ;  /* 0x000000ff00007208 */ /* 0x000fe40002800000 */
[----:B------:R-:W-:-:S02]  /*02a0*/  FSETP.GEU.AND P5, PT, |R19|, 1.175494350822287508e-38, PT ;  /* 0x008000001300780b */ /* 0x000fc40003fae200 */
[----:B------:R-:W-:-:S04]  /*02b0*/  FSETP.GTU.AND P6, PT, R2, RZ, PT ;  /* 0x000000ff0200720b */ /* 0x000fc80003fcc000 */
[----:B------:R-:W-:-:S03]  /*02c0*/  FSEL R2, R2, RZ, P6 ;  /* 0x000000ff02027208 */ /* 0x000fc60003000000 */
[----:B------:R-:W-:Y:S01]  /*02d0*/  @P4 FMUL R19, R19, 0.25 ;  /* 0x3e80000013134820 */ /* 0x000fe20000400000 */
[----:B------:R-:W-:Y:S01]  /*02e0*/  FADD R15, -R9, R6 ;  /* 0x00000006090f7221 */ /* 0x000fe20000000100 */
[----:B------:R-:W-:Y:S02]  /*02f0*/  FMUL R3, R2, R2 ;  /* 0x0000000202037220 */ /* 0x000fe40000400000 */
[----:B------:R-:W-:Y:S02]  /*0300*/  @!P5 FMUL R19, R19, 16777216 ;  /* 0x4b8000001313d820 */ /* 0x000fe40000400000 */
[----:B------:R-:W-:Y:S01]  /*0310*/  FFMA R3, R0, R0, R3 ;  /* 0x0000000000037223 */ /* 0x000fe20000000003 */
[----:B------:R-:W-:Y:S01]  /*0320*/  FMUL R0, R15, 0.25 ;  /* 0x3e8000000f007820 */ /* 0x000fe20000400000 */
[----:B------:R-:W1:Y:S02]  /*0330*/  MUFU.RCP R16, R19 ;  /* 0x0000001300107308 */ /* 0x000e640000001000 */
[----:B------:R-:W-:-:S02]  /*0340*/  FADD R18, R3, 9.9999999747524270788e-07 ;  /* 0x358637bd03127421 */ /* 0x000fc40000000000 */
[----:B------:R-:W-:-:S03]  /*0350*/  FSEL R21, R0, R15, P4 ;  /* 0x0000000f00157208 */ /* 0x000fc60002000000 */
[----:B------:R-:W-:Y:S02]  /*0360*/  FSETP.GT.AND P6, PT, |R18|, 8.50705917302346158658e+37, PT ;  /* 0x7e8000001200780b */ /* 0x000fe40003fc4200 */
[----:B------:R-:W-:Y:S01]  /*0370*/  @!P5 FMUL R21, R21, 16777216 ;  /* 0x4b8000001515d820 */ /* 0x000fe20000400000 */
[----:B------:R-:W-:Y:S01]  /*0380*/  FADD R0, R9, R6 ;  /* 0x0000000609007221 */ /* 0x000fe20000000000 */
[----:B------:R-:W-:Y:S01]  /*0390*/  FADD R3, R8, R7 ;  /* 0x0000000708037221 */ /* 0x000fe20000000000 */
[----:B------:R-:W-:Y:S01]  /*03a0*/  FSETP.GEU.AND P4, PT, |R18|, 1.175494350822287508e-38, PT ;  /* 0x008000001200780b */ /* 0x000fe20003f8e200 */
[----:B-1----:R-:W-:Y:S02]  /*03b0*/  FMUL R16, R16, R21 ;  /* 0x0000001510107220 */ /* 0x002fe40000400000 */
[----:B------:R-:W-:Y:S02]  /*03c0*/  FADD R3, R0, -R3 ;  /* 0x8000000300037221 */ /* 0x000fe40000000000 */
[----:B------:R-:W-:Y:S01]  /*03d0*/  FADD.FTZ R0, |R16|, -RZ ;  /* 0x800000ff10007221 */ /* 0x000fe20000010200 */
[----:B------:R-:W-:Y:S01]  /*03e0*/  FADD R2, R4, R13 ;  /* 0x0000000d04027221 */ /* 0x000fe20000000000 */
[----:B------:R-:W-:Y:S01]  /*03f0*/  FADD R17, R5, R12 ;  /* 0x0000000c05117221 */ /* 0x000fe20000000000 */
[----:B------:R-:W-:-:S02]  /*0400*/  @P6 FMUL R18, R18, 0.25 ;  /* 0x3e80000012126820 */ /* 0x000fc40000400000 */
[----:B------:R-:W-:Y:S01]  /*0410*/  IADD3 R19, R0, 0x1800000, RZ ;  /* 0x0180000000137810 */ /* 0x000fe20007ffe0ff */
[----:B------:R-:W-:Y:S02]  /*0420*/  FADD R2, R2, -R17 ;  /* 0x8000001102027221 */ /* 0x000fe40000000000 */
[----:B------:R-:W-:Y:S01]  /*0430*/  @!P4 FMUL R18, R18, 16777216 ;  /* 0x4b8000001212c820 */ /* 0x000fe20000400000 */
[----:B------:R-:W-:Y:S01]  /*0440*/  LOP3.LUT R19, R19, 0x7f800000, RZ, 0xc0, !PT ;  /* 0x7f80000013137812 */ /* 0x000fe200078ec0ff */
[----:B------:R-:W-:Y:S01]  /*0450*/  FMUL R3, R3, R3 ;  /* 0x0000000303037220 */ /* 0x000fe20000400000 */
[----:B------:R-:W-:Y:S01]  /*0460*/  FMUL.D4 R2, R2, R2 ;  /* 0x0000000202027220 */ /* 0x000fe20000200000 */
[----:B------:R-:W1:Y:S01]  /*0470*/  MUFU.RCP R17, R18 ;  /* 0x0000001200117308 */ /* 0x000e620000001000 */
[----:B------:R-:W-:Y:S02]  /*0480*/  ISETP.GT.U32.AND P5, PT, R19, 0x1ffffff, PT ;  /* 0x01ffffff1300780c */ /* 0x000fe40003fa4070 */
[----:B------:R-:W-:-:S04]  /*0490*/  FFMA R2, R3, 0.25, R2 ;  /* 0x3e80000003027823 */ /* 0x000fc80000000002 */
[----:B------:R-:W-:-:S04]  /*04a0*/  @P6 FMUL R2, R2, 0.25 ;  /* 0x3e80000002026820 */ /* 0x000fc80000400000 */
[----:B------:R-:W-:Y:S01]  /*04b0*/  @!P4 FMUL R2, R2, 16777216 ;  /* 0x4b8000000202c820 */ /* 0x000fe20000400000 */
[----:B------:R-:W-:-:S03]  /*04c0*/  FSETP.GT.AND P6, PT, R0, 1, PT ;  /* 0x3f8000000000780b */ /* 0x000fc60003fc4000 */
[----:B-1----:R-:W-:Y:S01]  /*04d0*/  FMUL R17, R17, R2 ;  /* 0x0000000211117220 */ /* 0x002fe20000400000 */
[----:B------:R-:W-:Y:S09]  /*04e0*/  @P5 BRA `(.L_x_1) ;  /* 0x0000000000105947 */ /* 0x000ff20003800000 */
[----:B------:R-:W-:-:S07]  /*04f0*/  MOV R24, 0x510 ;  /* 0x0000051000187802 */ /* 0x000fce0000000f00 */
[----:B0-----:R-:W-:Y:S05]  /*0500*/  CALL.REL.NOINC `($__internal_0_$__cuda_sm20_rcp_rn_f32_slowpath) ;  /* 0x0000000800a87944 */ /* 0x001fea0003c00000 */
[----:B------:R-:W-:Y:S01]  /*0510*/  MOV R3, R25 ;  /* 0x0000001900037202 */ /* 0x000fe20000000f00 */
[----:B------:R-:W-:Y:S06]  /*0520*/  BRA `(.L_x_2) ;  /* 0x0000000000107947 */ /* 0x000fec0003800000 */
.L_x_1:
[----:B------:R-:W1:Y:S02]  /*0530*/  MUFU.RCP R3, R0 ;  /* 0x0000000000037308 */ /* 0x000e640000001000 */
[----:B-1----:R-:W-:-:S04]  /*0540*/  FFMA R2, R0, R3, -1 ;  /* 0xbf80000000027423 */ /* 0x002fc80000000003 */
[----:B------:R-:W-:-:S04]  /*0550*/  FADD.FTZ R2, -R2, -RZ ;  /* 0x800000ff02027221 */ /* 0x000fc80000010100 */
[----:B------:R-:W-:-:S07]  /*0560*/  FFMA R3, R3, R2, R3 ;  /* 0x0000000203037223 */ /* 0x000fce0000000003 */
.L_x_2:
[----:B------:R-:W-:Y:S05]  /*0570*/  BSYNC B0 ;  /* 0x0000000000007941 */ /* 0x000fea0003800000 */
.L_x_0:
[----:B------:R-:W-:Y:S01]  /*0580*/  FSEL R18, R3, R0, P6 ;  /* 0x0000000003127208 */ /* 0x000fe20003000000 */
[----:B------:R-:W-:Y:S04]  /*0590*/  BSSY B0, `(.L_x_3) ;  /* 0x0000017000007945 */ /* 0x000fe80003800000 */
[----:B0-----:R-:W-:-:S04]  /*05a0*/  FMUL.FTZ R0, R18, R18 ;  /* 0x0000001212007220 */ /* 0x001fc80000410000 */
[----:B------:R-:W-:-:S04]  /*05b0*/  FADD R3, R0, 11.33538818359375 ;  /* 0x41355dc000037421 */ /* 0x000fc80000000000 */
[----:B------:R-:W-:-:S04]  /*05c0*/  FFMA.FTZ R3, R0, R3, 28.84246826171875 ;  /* 0x41e6bd6000037423 */ /* 0x000fc80000010003 */
[----:B------:R-:W-:Y:S01]  /*05d0*/  FFMA.FTZ R19, R0, R3, 19.6966705322265625 ;  /* 0x419d92c800137423 */ /* 0x000fe20000010003 */
[----:B------:R-:W-:-:S04]  /*05e0*/  IMAD.MOV.U32 R3, RZ, RZ, 0x3f52c7ea ;  /* 0x3f52c7eaff037424 */ /* 0x000fc800078e00ff */
[----:B------:R-:W-:Y:S01]  /*05f0*/  IADD3 R2, R19, 0x1800000, RZ ;  /* 0x0180000013027810 */ /* 0x000fe20007ffe0ff */
[----:B------:R-:W-:-:S03]  /*0600*/  FFMA.FTZ R3, R0, -R3, -5.6748671531677246094 ;  /* 0xc0b5988300037423 */ /* 0x000fc60000010803 */
[----:B------:R-:W-:Y:S01]  /*0610*/  LOP3.LUT R2, R2, 0x7f800000, RZ, 0xc0, !PT ;  /* 0x7f80000002027812 */ /* 0x000fe200078ec0ff */
[----:B------:R-:W-:-:S03]  /*0620*/  FFMA.FTZ R3, R0, R3, -6.5655550956726074219 ;  /* 0xc0d2190700037423 */ /* 0x000fc60000010003 */
[----:B------:R-:W-:Y:S01]  /*0630*/  ISETP.GT.U32.AND P4, PT, R2, 0x1ffffff, PT ;  /* 0x01ffffff0200780c */ /* 0x000fe20003f84070 */
[----:B------:R-:W-:-:S04]  /*0640*/  FMUL R3, R0, R3 ;  /* 0x0000000300037220 */ /* 0x000fc80000400000 */
[----:B------:R-:W-:-:S08]  /*0650*/  FMUL R21, R18, R3 ;  /* 0x0000000312157220 */ /* 0x000fd00000400000 */
[----:B------:R-:W-:Y:S05]  /*0660*/  @P4 BRA `(.L_x_4) ;  /* 0x0000000000144947 */ /* 0x000fea0003800000 */
[----:B------:R-:W-:Y:S02]  /*0670*/  MOV R0, R19 ;  /* 0x0000001300007202 */ /* 0x000fe40000000f00 */
[----:B------:R-:W-:-:S07]  /*0680*/  MOV R24, 0x6a0 ;  /* 0x000006a000187802 */ /* 0x000fce0000000f00 */
[----:B------:R-:W-:Y:S05]  /*0690*/  CALL.REL.NOINC `($__internal_0_$__cuda_sm20_rcp_rn_f32_slowpath) ;  /* 0x0000000800447944 */ /* 0x000fea0003c00000 */
[----:B------:R-:W-:Y:S01]  /*06a0*/  IMAD.MOV.U32 R2, RZ, RZ, R25 ;  /* 0x000000ffff027224 */ /* 0x000fe200078e0019 */
[----:B------:R-:W-:Y:S06]  /*06b0*/  BRA `(.L_x_5) ;  /* 0x0000000000107947 */ /* 0x000fec0003800000 */
.L_x_4:
[----:B------:R-:W0:Y:S02]  /*06c0*/  MUFU.RCP R2, R19 ;  /* 0x0000001300027308 */ /* 0x000e240000001000 */
[----:B0-----:R-:W-:-:S04]  /*06d0*/  FFMA R0, R19, R2, -1 ;  /* 0xbf80000013007423 */ /* 0x001fc80000000002 */
[----:B------:R-:W-:-:S04]  /*06e0*/  FADD.FTZ R3, -R0, -RZ ;  /* 0x800000ff00037221 */ /* 0x000fc80000010100 */
[----:B------:R-:W-:-:S07]  /*06f0*/  FFMA R2, R2, R3, R2 ;  /* 0x0000000302027223 */ /* 0x000fce0000000002 */
.L_x_5:
[----:B------:R-:W-:Y:S05]  /*0700*/  BSYNC B0 ;  /* 0x0000000000007941 */ /* 0x000fea0003800000 */
.L_x_3:
[----:B------:R-:W-:Y:S01]  /*0710*/  FADD R19, -R5, R12 ;  /* 0x0000000c05137221 */ /* 0x000fe20000000100 */
[----:B------:R-:W-:Y:S01]  /*0720*/  FADD R20, -R8, R7 ;  /* 0x0000000708147221 */ /* 0x000fe20000000100 */
[----:B------:R-:W-:Y:S01]  /*0730*/  FFMA.FTZ R21, R21, R2, R18 ;  /* 0x0000000215157223 */ /* 0x000fe20000010012 */
[----:B------:R-:W-:Y:S01]  /*0740*/  BSSY B0, `(.L_x_6) ;  /* 0x000001c000007945 */ /* 0x000fe20003800000 */
[----:B------:R-:W-:Y:S01]  /*0750*/  FADD R3, R19, 9.9999999747524270788e-07 ;  /* 0x358637bd13037421 */ /* 0x000fe20000000000 */
[----:B------:R-:W-:Y:S01]  /*0760*/  FMUL R23, R20, 0.25 ;  /* 0x3e80000014177820 */ /* 0x000fe20000400000 */
[----:B------:R-:W-:-:S03]  /*0770*/  @P6 FADD R21, -R21, 1.5707963705062866211 ;  /* 0x3fc90fdb15156421 */ /* 0x000fc60000000100 */
[C---:B------:R-:W-:Y:S02]  /*0780*/  FSETP.GT.AND P4, PT, |R3|.reuse, 8.50705917302346158658e+37, PT ;  /* 0x7e8000000300780b */ /* 0x040fe40003f84200 */
[----:B------:R-:W-:Y:S02]  /*0790*/  FSETP.GEU.AND P5, PT, |R3|, 1.175494350822287508e-38, PT ;  /* 0x008000000300780b */ /* 0x000fe40003fae200 */
[----:B------:R-:W-:-:S09]  /*07a0*/  FSEL R23, R23, R20, P4 ;  /* 0x0000001417177208 */ /* 0x000fd20002000000 */
[----:B------:R-:W-:Y:S01]  /*07b0*/  @P4 FMUL R3, R3, 0.25 ;  /* 0x3e80000003034820 */ /* 0x000fe20000400000 */
[----:B------:R-:W-:Y:S01]  /*07c0*/  FSETP.NAN.FTZ.AND P4, PT, |R16|, |R16|, PT ;  /* 0x400000101000720b */ /* 0x000fe20003f98200 */
[----:B------:R-:W-:Y:S02]  /*07d0*/  @!P5 FMUL R23, R23, 16777216 ;  /* 0x4b8000001717d820 */ /* 0x000fe40000400000 */
[----:B------:R-:W-:-:S04]  /*07e0*/  @!P5 FMUL R3, R3, 16777216 ;  /* 0x4b8000000303d820 */ /* 0x000fc80000400000 */
[----:B------:R-:W1:Y:S06]  /*07f0*/  MUFU.RCP R22, R3 ;  /* 0x0000000300167308 */ /* 0x000e6c0000001000 */
[----:B------:R-:W-:Y:S01]  /*0800*/  @!P4 LOP3.LUT R21, R21, 0x80000000, R16, 0xf8, !PT ;  /* 0x800000001515c812 */ /* 0x000fe200078ef810 */
[----:B-1----:R-:W-:-:S04]  /*0810*/  FMUL R22, R22, R23 ;  /* 0x0000001716167220 */ /* 0x002fc80000400000 */
[----:B0-----:R-:W-:-:S05]  /*0820*/  FADD.FTZ R0, |R22|, -RZ ;  /* 0x800000ff16007221 */ /* 0x001fca0000010200 */
[----:B------:R-:W-:Y:S02]  /*0830*/  IADD3 R23, R0, 0x1800000, RZ ;  /* 0x0180000000177810 */ /* 0x000fe40007ffe0ff */
[----:B------:R-:W-:Y:S02]  /*0840*/  FSETP.GT.AND P6, PT, R0, 1, PT ;  /* 0x3f8000000000780b */ /* 0x000fe40003fc4000 */
[----:B------:R-:W-:-:S04]  /*0850*/  LOP3.LUT R23, R23, 0x7f800000, RZ, 0xc0, !PT ;  /* 0x7f80000017177812 */ /* 0x000fc800078ec0ff */
[----:B------:R-:W-:-:S13]  /*0860*/  ISETP.GT.U32.AND P5, PT, R23, 0x1ffffff, PT ;  /* 0x01ffffff1700780c */ /* 0x000fda0003fa4070 */
[----:B------:R-:W-:Y:S05]  /*0870*/  @P5 BRA `(.L_x_7) ;  /* 0x0000000000105947 */ /* 0x000fea0003800000 */
[----:B------:R-:W-:-:S07]  /*0880*/  MOV R24, 0x8a0 ;  /* 0x000008a000187802 */ /* 0x000fce0000000f00 */
[----:B------:R-:W-:Y:S05]  /*0890*/  CALL.REL.NOINC `($__internal_0_$__cuda_sm20_rcp_rn_f32_slowpath) ;  /* 0x0000000400c47944 */ /* 0x000fea0003c00000 */
[----:B------:R-:W-:Y:S01]  /*08a0*/  MOV R3, R25 ;  /* 0x0000001900037202 */ /* 0x000fe20000000f00 */
[----:B------:R-:W-:Y:S06]  /*08b0*/  BRA `(.L_x_8) ;  /* 0x0000000000107947 */ /* 0x000fec0003800000 */
.L_x_7:
[----:B------:R-:W0:Y:S02]  /*08c0*/  MUFU.RCP R3, R0 ;  /* 0x0000000000037308 */ /* 0x000e240000001000 */
[----:B0-----:R-:W-:-:S04]  /*08d0*/  FFMA R2, R0, R3, -1 ;  /* 0xbf80000000027423 */ /* 0x001fc80000000003 */
[----:B------:R-:W-:-:S04]  /*08e0*/  FADD.FTZ R2, -R2, -RZ ;  /* 0x800000ff02027221 */ /* 0x000fc80000010100 */
[----:B------:R-:W-:-:S07]  /*08f0*/  FFMA R3, R3, R2, R3 ;  /* 0x0000000203037223 */ /* 0x000fce0000000003 */
.L_x_8:
[----:B------:R-:W-:Y:S05]  /*0900*/  BSYNC B0 ;  /* 0x0000000000007941 */ /* 0x000fea0003800000 */
.L_x_6:
        /* <DEDUP_REMOVED lines=18> */
[----:B0-----:R-:W-:Y:S01]  /*0a30*/  MOV R0, R25 ;  /* 0x0000001900007202 */ /* 0x001fe20000000f00 */
[----:B------:R-:W-:Y:S06]  /*0a40*/  BRA `(.L_x_11) ;  /* 0x0000000000107947 */ /* 0x000fec0003800000 */
.L_x_10:
[----:B------:R-:W0:Y:S02]  /*0a50*/  MUFU.RCP R0, R25 ;  /* 0x0000001900007308 */ /* 0x000e240000001000 */
[----:B0-----:R-:W-:-:S04]  /*0a60*/  FFMA R2, R25, R0, -1 ;  /* 0xbf80000019027423 */ /* 0x001fc80000000000 */
[----:B------:R-:W-:-:S04]  /*0a70*/  FADD.FTZ R3, -R2, -RZ ;  /* 0x800000ff02037221 */ /* 0x000fc80000010100 */
[----:B------:R-:W-:-:S07]  /*0a80*/  FFMA R0, R0, R3, R0 ;  /* 0x0000000300007223 */ /* 0x000fce0000000000 */
.L_x_11:
[----:B------:R-:W-:Y:S05]  /*0a90*/  BSYNC B0 ;  /* 0x0000000000007941 */ /* 0x000fea0003800000 */
.L_x_9:
[----:B------:R-:W-:Y:S01]  /*0aa0*/  FSETP.GEU.AND P5, PT, R7, R6, PT ;  /* 0x000000060700720b */ /* 0x000fe20003fae000 */
[----:B------:R-:W-:Y:S01]  /*0ab0*/  FMUL R20, R20, R19 ;  /* 0x0000001314147220 */ /* 0x000fe20000400000 */
[----:B------:R-:W-:Y:S01]  /*0ac0*/  FSETP.GEU.AND P4, PT, R12, R13, PT ;  /* 0x0000000d0c00720b */ /* 0x000fe20003f8e000 */
[----:B------:R-:W-:Y:S01]  /*0ad0*/  FFMA.FTZ R16, R23, R0, R16 ;  /* 0x0000000017107223 */ /* 0x000fe20000010010 */
[----:B------:R-:W0:Y:S01]  /*0ae0*/  S2UR UR5, SR_CgaCtaId ;  /* 0x00000000000579c3 */ /* 0x000e220000008800 */
[----:B------:R-:W-:Y:S01]  /*0af0*/  FFMA R20, R15, R14, R20 ;  /* 0x0000000e0f147223 */ /* 0x000fe20000000014 */
[----:B------:R-:W-:Y:S01]  /*0b00*/  UMOV UR4, 0x400 ;  /* 0x0000040000047882 */ /* 0x000fe20000000000 */
[----:B------:R-:W-:-:S06]  /*0b10*/  @P6 FADD R16, -R16, 1.5707963705062866211 ;  /* 0x3fc90fdb10106421 */ /* 0x000fcc0000000100 */
[----:B------:R-:W-:Y:S02]  /*0b20*/  @P5 SEL R7, R7, R6, P3 ;  /* 0x0000000607075207 */ /* 0x000fe40001800000 */
[----:B------:R-:W-:Y:S02]  /*0b30*/  FSETP.GT.AND P3, PT, R5, R4, PT ;  /* 0x000000040500720b */ /* 0x000fe40003f64000 */
[----:B------:R-:W-:Y:S02]  /*0b40*/  FSETP.GT.AND P5, PT, R8, R9, PT ;  /* 0x000000090800720b */ /* 0x000fe40003fa4000 */
[----:B------:R-:W-:-:S09]  /*0b50*/  @P4 SEL R12, R12, R13, P0 ;  /* 0x0000000d0c0c4207 */ /* 0x000fd20000000000 */
[----:B------:R-:W-:Y:S01]  /*0b60*/  @!P3 SEL R5, R5, R4, P1 ;  /* 0x000000040505b207 */ /* 0x000fe20000800000 */
[----:B0-----:R-:W-:Y:S01]  /*0b70*/  UPRMT UR4, UR5, 0x654, UR4 ;  /* 0x0000065405047896 */ /* 0x001fe20008000004 */
[----:B------:R-:W-:-:S03]  /*0b80*/  @!P5 SEL R8, R8, R9, P2 ;  /* 0x000000090808d207 */ /* 0x000fc60001000000 */
[----:B------:R-:W-:Y:S02]  /*0b90*/  FADD R5, R12, -R5 ;  /* 0x800000050c057221 */ /* 0x000fe40000000000 */
[----:B------:R-:W-:-:S03]  /*0ba0*/  FADD R7, R7, -R8 ;  /* 0x8000000807077221 */ /* 0x000fc60000000000 */
[----:B------:R-:W-:Y:S02]  /*0bb0*/  FSETP.GTU.AND P0, PT, R5, RZ, PT ;  /* 0x000000ff0500720b */ /* 0x000fe40003f0c000 */
[----:B------:R-:W-:Y:S02]  /*0bc0*/  FSETP.GTU.AND P1, PT, R7, RZ, PT ;  /* 0x000000ff0700720b */ /* 0x000fe40003f2c000 */
[----:B------:R-:W-:Y:S02]  /*0bd0*/  FSEL R2, R5, RZ, P0 ;  /* 0x000000ff05027208 */ /* 0x000fe40000000000 */
[----:B------:R-:W-:Y:S02]  /*0be0*/  FSEL R7, R7, RZ, P1 ;  /* 0x000000ff07077208 */ /* 0x000fe40000800000 */
[----:B------:R-:W-:-:S03]  /*0bf0*/  FSETP.NAN.FTZ.AND P0, PT, |R22|, |R22|, PT ;  /* 0x400000161600720b */ /* 0x000fc60003f18200 */
[CC--:B------:R-:W-:Y:S01]  /*0c00*/  FFMA R20, -R7.reuse, R2.reuse, R20 ;  /* 0x0000000207147223 */ /* 0x0c0fe20000000114 */
[----:B------:R-:W-:-:S03]  /*0c10*/  FMUL R2, R7, R2 ;  /* 0x0000000207027220 */ /* 0x000fc60000400000 */
[----:B------:R-:W-:-:S05]  /*0c20*/  FADD R20, R20, 9.9999999747524270788e-07 ;  /* 0x358637bd14147421 */ /* 0x000fca0000000000 */
[C---:B------:R-:W-:Y:S02]  /*0c30*/  FSETP.GT.AND P1, PT, |R20|.reuse, 8.50705917302346158658e+37, PT ;  /* 0x7e8000001400780b */ /* 0x040fe40003f24200 */
[----:B------:R-:W-:Y:S02]  /*0c40*/  FSETP.GEU.AND P2, PT, |R20|, 1.175494350822287508e-38, PT ;  /* 0x008000001400780b */ /* 0x000fe40003f4e200 */
[----:B------:R-:W-:-:S05]  /*0c50*/  @!P0 LOP3.LUT R16, R16, 0x80000000, R22, 0xf8, !PT ;  /* 0x8000000010108812 */ /* 0x000fca00078ef816 */
[----:B------:R-:W-:-:S04]  /*0c60*/  FADD R16, -R16, R21 ;  /* 0x0000001510107221 */ /* 0x000fc80000000100 */
[----:B------:R-:W-:Y:S01]  /*0c70*/  @P1 FMUL R20, R20, 0.25 ;  /* 0x3e80000014141820 */ /* 0x000fe20000400000 */
[----:B------:R-:W-:Y:S01]  /*0c80*/  @P1 FMUL R2, R2, 0.25 ;  /* 0x3e80000002021820 */ /* 0x000fe20000400000 */
[----:B------:R-:W-:Y:S02]  /*0c90*/  FMUL R16, R16, R16 ;  /* 0x0000001010107220 */ /* 0x000fe40000400000 */
[----:B------:R-:W-:Y:S01]  /*0ca0*/  @!P2 FMUL R20, R20, 16777216 ;  /* 0x4b8000001414a820 */ /* 0x000fe20000400000 */
[----:B------:R-:W-:-:S03]  /*0cb0*/  @!P2 FMUL R2, R2, 16777216 ;  /* 0x4b8000000202a820 */ /* 0x000fc60000400000 */
[----:B------:R-:W0:Y:S02]  /*0cc0*/  MUFU.RCP R3, R20 ;  /* 0x0000001400037308 */ /* 0x000e240000001000 */
[----:B0-----:R-:W-:-:S04]  /*0cd0*/  FFMA R5, R3, -R2, 1 ;  /* 0x3f80000003057423 */ /* 0x001fc80000000802 */
[C---:B------:R-:W-:Y:S01]  /*0ce0*/  FFMA R5, R16.reuse, 0.40528473258018493652, R5 ;  /* 0x3ecf817b10057823 */ /* 0x040fe20000000005 */
[----:B------:R-:W-:-:S04]  /*0cf0*/  FMUL R16, R16, 0.40528473258018493652 ;  /* 0x3ecf817b10107820 */ /* 0x000fc80000400000 */
[C---:B------:R-:W-:Y:S01]  /*0d00*/  FSETP.GT.AND P0, PT, |R5|.reuse, 8.50705917302346158658e+37, PT ;  /* 0x7e8000000500780b */ /* 0x040fe20003f04200 */
[----:B------:R-:W-:Y:S01]  /*0d10*/  FMUL R16, R16, R16 ;  /* 0x0000001010107220 */ /* 0x000fe20000400000 */
[----:B------:R-:W-:-:S11]  /*0d20*/  FSETP.GEU.AND P1, PT, |R5|, 1.175494350822287508e-38, PT ;  /* 0x008000000500780b */ /* 0x000fd60003f2e200 */
[----:B------:R-:W-:Y:S01]  /*0d30*/  @P0 FMUL R5, R5, 0.25 ;  /* 0x3e80000005050820 */ /* 0x000fe20000400000 */
[----:B------:R-:W-:Y:S01]  /*0d40*/  @P0 FMUL R16, R16, 0.25 ;  /* 0x3e80000010100820 */ /* 0x000fe20000400000 */
[----:B------:R-:W-:Y:S02]  /*0d50*/  LOP3.LUT P0, RZ, R10, 0x1f, RZ, 0xc0, !PT ;  /* 0x0000001f0aff7812 */ /* 0x000fe4000780c0ff */
[----:B------:R-:W-:Y:S01]  /*0d60*/  @!P1 FMUL R5, R5, 16777216 ;  /* 0x4b80000005059820 */ /* 0x000fe20000400000 */
[----:B------:R-:W-:Y:S01]  /*0d70*/  @!P1 FMUL R16, R16, 16777216 ;  /* 0x4b80000010109820 */ /* 0x000fe20000400000 */
[----:B------:R-:W-:Y:S02]  /*0d80*/  ISETP.GE.AND P1, PT, R10, 0x2, PT ;  /* 0x000000020a00780c */ /* 0x000fe40003f26270 */
[----:B------:R-:W0:Y:S02]  /*0d90*/  MUFU.RCP R4, R5 ;  /* 0x0000000500047308 */ /* 0x000e240000001000 */
[----:B0-----:R-:W-:-:S04]  /*0da0*/  FFMA R4, R4, R16, R17 ;  /* 0x0000001004047223 */ /* 0x001fc80000000011 */
[----:B------:R-:W-:-:S04]  /*0db0*/  FFMA R4, R3, -R2, R4 ;  /* 0x8000000203047223 */ /* 0x000fc80000000004 */
[----:B------:R-:W-:-:S05]  /*0dc0*/  FADD R4, R4, 1 ;  /* 0x3f80000004047421 */ /* 0x000fca0000000000 */
[----:B------:R-:W0:Y:S02]  /*0dd0*/  SHFL.BFLY PT, R3, R4, 0x10, 0x1f ;  /* 0x0e001f0004037f89 */ /* 0x000e2400000e0000 */
[----:B0-----:R-:W-:-:S05]  /*0de0*/  FADD R3, R4, R3 ;  /* 0x0000000304037221 */ /* 0x001fca0000000000 */
[----:B------:R-:W0:Y:S02]  /*0df0*/  SHFL.BFLY PT, R2, R3, 0x8, 0x1f ;  /* 0x0d001f0003027f89 */ /* 0x000e2400000e0000 */
[----:B0-----:R-:W-:Y:S01]  /*0e00*/  FADD R2, R3, R2 ;  /* 0x0000000203027221 */ /* 0x001fe20000000000 */
[----:B------:R-:W-:-:S04]  /*0e10*/  SHF.R.U32.HI R3, RZ, 0x3, R10 ;  /* 0x00000003ff037819 */ /* 0x000fc8000001160a */
[----:B------:R-:W0:Y:S01]  /*0e20*/  SHFL.BFLY PT, R5, R2, 0x4, 0x1f ;  /* 0x0c801f0002057f89 */ /* 0x000e2200000e0000 */
[----:B------:R-:W-:Y:S01]  /*0e30*/  LOP3.LUT R3, R3, 0x4, RZ, 0xc0, !PT ;  /* 0x0000000403037812 */ /* 0x000fe200078ec0ff */
[----:B0-----:R-:W-:Y:S01]  /*0e40*/  FADD R5, R2, R5 ;  /* 0x0000000502057221 */ /* 0x001fe20000000000 */
[----:B------:R-:W-:-:S04]  /*0e50*/  LOP3.LUT R2, R10, 0x1, RZ, 0xc0, !PT ;  /* 0x000000010a027812 */ /* 0x000fc800078ec0ff */
[----:B------:R-:W0:Y:S02]  /*0e60*/  SHFL.BFLY PT, R6, R5, 0x2, 0x1f ;  /* 0x0c401f0005067f89 */ /* 0x000e2400000e0000 */
[----:B0-----:R-:W-:-:S05]  /*0e70*/  FADD R6, R5, R6 ;  /* 0x0000000605067221 */ /* 0x001fca0000000000 */
[----:B------:R-:W0:Y:S02]  /*0e80*/  SHFL.BFLY PT, R7, R6, 0x1, 0x1f ;  /* 0x0c201f0006077f89 */ /* 0x000e2400000e0000 */
[----:B0-----:R-:W-:-:S05]  /*0e90*/  FADD R8, R6, R7 ;  /* 0x0000000706087221 */ /* 0x001fca0000000000 */
[----:B------:R-:W-:Y:S01]  /*0ea0*/  @!P0 STS [R3+UR4], R8 ;  /* 0x0000000803008988 */ /* 0x000fe20008000804 */
[----:B------:R-:W-:Y:S01]  /*0eb0*/  BAR.SYNC.DEFER_BLOCKING 0x0 ;  /* 0x0000000000007b1d */ /* 0x000fe20000010000 */
[----:B------:R-:W-:-:S04]  /*0ec0*/  ISETP.NE.U32.AND P0, PT, R2, 0x1, PT ;  /* 0x000000010200780c */ /* 0x000fc80003f05070 */
[----:B------:R-:W-:Y:S01]  /*0ed0*/  ISETP.LT.AND P0, PT, R10, 0x2, P0 ;  /* 0x000000020a00780c */ /* 0x000fe20000701270 */
[----:B------:R-:W0:Y:S04]  /*0ee0*/  @!P1 LDS R0, [R11+UR4] ;  /* 0x000000040b009984 */ /* 0x000e280008000800 */
[----:B0-----:R-:W0:Y:S02]  /*0ef0*/  SHFL.BFLY PT, R5, R0, 0x1, 0x1f ;  /* 0x0c201f0000057f89 */ /* 0x001e2400000e0000 */
[----:B0-----:R-:W-:-:S06]  /*0f00*/  FADD R2, R0, R5 ;  /* 0x0000000500027221 */ /* 0x001fcc0000000000 */
[----:B------:R0:W-:Y:S01]  /*0f10*/  @P0 STS [R11+UR4], R2 ;  /* 0x000000020b000988 */ /* 0x0001e20008000804 */
[----:B------:R-:W-:Y:S01]  /*0f20*/  BAR.SYNC.DEFER_BLOCKING 0x0 ;  /* 0x0000000000007b1d */ /* 0x000fe20000010000 */
[----:B------:R-:W-:-:S05]  /*0f30*/  LOP3.LUT P0, RZ, R10, 0x3f, RZ, 0xc0, !PT ;  /* 0x0000003f0aff7812 */ /* 0x000fca000780c0ff */
[----:B------:R-:W1:Y:S02]  /*0f40*/  LDS R4, [UR4] ;  /* 0x00000004ff047984 */ /* 0x000e640008000800 */
[----:B------:R-:W-:Y:S06]  /*0f50*/  BAR.SYNC.DEFER_BLOCKING 0x0 ;  /* 0x0000000000007b1d */ /* 0x000fec0000010000 */
[----:B0-----:R-:W-:Y:S05]  /*0f60*/  @P0 EXIT ;  /* 0x000000000000094d */ /* 0x001fea0003800000 */
[----:B------:R-:W0:Y:S01]  /*0f70*/  LDC.64 R2, c[0x0][0x210] ;  /* 0x00008400ff027b82 */ /* 0x000e220000000a00 */
[----:B-1----:R-:W-:-:S05]  /*0f80*/  FMUL R5, R4, 0.015625 ;  /* 0x3c80000004057820 */ /* 0x002fca0000400000 */
[----:B0-----:R-:W-:Y:S01]  /*0f90*/  STG.E desc[UR6][R2.64], R5 ;  /* 0x0000000502007986 */ /* 0x001fe2000c101906 */
[----:B------:R-:W-:Y:S05]  /*0fa0*/  EXIT ;  /* 0x000000000000794d */ /* 0x000fea0003800000 */
        .weak           $__internal_0_$__cuda_sm20_rcp_rn_f32_slowpath
        .type           $__internal_0_$__cuda_sm20_rcp_rn_f32_slowpath,@function
        .size           $__internal_0_$__cuda_sm20_rcp_rn_f32_slowpath,(.L_x_17 - $__internal_0_$__cuda_sm20_rcp_rn_f32_slowpath)
$__internal_0_$__cuda_sm20_rcp_rn_f32_slowpath:
[----:B------:R-:W-:Y:S01]  /*0fb0*/  IMAD.SHL.U32 R2, R0, 0x2, RZ ;  /* 0x0000000200027824 */ /* 0x000fe200078e00ff */
[----:B------:R-:W-:Y:S04]  /*0fc0*/  BSSY B1, `(.L_x_12) ;  /* 0x0000032000017945 */ /* 0x000fe80003800000 */
[----:B------:R-:W-:-:S04]  /*0fd0*/  SHF.R.U32.HI R2, RZ, 0x18, R2 ;  /* 0x00000018ff027819 */ /* 0x000fc80000011602 */
[----:B------:R-:W-:-:S13]  /*0fe0*/  ISETP.NE.U32.AND P4, PT, R2, RZ, PT ;  /* 0x000000ff0200720c */ /* 0x000fda0003f85070 */
[----:B------:R-:W-:Y:S05]  /*0ff0*/  @P4 BRA `(.L_x_13) ;  /* 0x0000000000284947 */ /* 0x000fea0003800000 */
[----:B------:R-:W-:-:S04]  /*1000*/  SHF.L.U32 R2, R0, 0x1, RZ ;  /* 0x0000000100027819 */ /* 0x000fc800000006ff */
[----:B------:R-:W-:-:S13]  /*1010*/  ISETP.NE.AND P4, PT, R2, RZ, PT ;  /* 0x000000ff0200720c */ /* 0x000fda0003f85270 */
[----:B------:R-:W-:Y:S01]  /*1020*/  @P4 FFMA R25, R0, 1.84467440737095516160e+19, RZ ;  /* 0x5f80000000194823 */ /* 0x000fe200000000ff */
[----:B------:R-:W-:Y:S08]  /*1030*/  @!P4 MUFU.RCP R3, R0 ;  /* 0x000000000003c308 */ /* 0x000ff00000001000 */
[----:B------:R-:W0:Y:S02]  /*1040*/  @P4 MUFU.RCP R2, R25 ;  /* 0x0000001900024308 */ /* 0x000e240000001000 */
[----:B0-----:R-:W-:-:S04]  /*1050*/  @P4 FFMA R26, R25, R2, -1 ;  /* 0xbf800000191a4423 */ /* 0x001fc80000000002 */
[----:B------:R-:W-:-:S04]  /*1060*/  @P4 FADD.FTZ R27, -R26, -RZ ;  /* 0x800000ff1a1b4221 */ /* 0x000fc80000010100 */
[----:B------:R-:W-:-:S04]  /*1070*/  @P4 FFMA R2, R2, R27, R2 ;  /* 0x0000001b02024223 */ /* 0x000fc80000000002 */
[----:B------:R-:W-:Y:S01]  /*1080*/  @P4 FFMA R3, R2, 1.84467440737095516160e+19, RZ ;  /* 0x5f80000002034823 */ /* 0x000fe200000000ff */
[----:B------:R-:W-:Y:S06]  /*1090*/  BRA `(.L_x_14) ;  /* 0x0000000000907947 */ /* 0x000fec0003800000 */
.L_x_13:
[----:B------:R-:W-:-:S04]  /*10a0*/  IADD3 R3, R2, -0xfd, RZ ;  /* 0xffffff0302037810 */ /* 0x000fc80007ffe0ff */
[----:B------:R-:W-:-:S13]  /*10b0*/  ISETP.GT.U32.AND P4, PT, R3, 0x1, PT ;  /* 0x000000010300780c */ /* 0x000fda0003f84070 */
[----:B------:R-:W-:Y:S05]  /*10c0*/  @P4 BRA `(.L_x_15) ;  /* 0x0000000000804947 */ /* 0x000fea0003800000 */
[----:B------:R-:W-:Y:S01]  /*10d0*/  LOP3.LUT R25, R0, 0x7fffff, RZ, 0xc0, !PT ;  /* 0x007fffff00197812 */ /* 0x000fe200078ec0ff */
[----:B------:R-:W-:Y:S01]  /*10e0*/  HFMA2.MMA R30, -RZ, RZ, 0, 1.78813934326171875e-07 ;  /* 0x00000003ff1e7435 */ /* 0x000fe200000001ff */
[----:B------:R-:W-:Y:S02]  /*10f0*/  P2R R29, PR, RZ, 0x1 ;  /* 0x00000001ff1d7803 */ /* 0x000fe40000000000 */
[----:B------:R-:W-:-:S04]  /*1100*/  LOP3.LUT R25, R25, 0x3f800000, RZ, 0xfc, !PT ;  /* 0x3f80000019197812 */ /* 0x000fc800078efcff */
[----:B------:R-:W0:Y:S03]  /*1110*/  MUFU.RCP R26, R25 ;  /* 0x00000019001a7308 */ /* 0x000e260000001000 */
[----:B------:R-:W-:Y:S01]  /*1120*/  SHF.L.U32 R31, R30, R3, RZ ;  /* 0x000000031e1f7219 */ /* 0x000fe200000006ff */
[----:B0-----:R-:W-:-:S04]  /*1130*/  FFMA R27, R25, R26, -1 ;  /* 0xbf800000191b7423 */ /* 0x001fc8000000001a */
[----:B------:R-:W-:-:S04]  /*1140*/  FADD.FTZ R27, -R27, -RZ ;  /* 0x800000ff1b1b7221 */ /* 0x000fc80000010100 */
[CCC-:B------:R-:W-:Y:S01]  /*1150*/  FFMA.RM R28, R26.reuse, R27.reuse, R26.reuse ;  /* 0x0000001b1a1c7223 */ /* 0x1c0fe2000000401a */
[----:B------:R-:W-:-:S04]  /*1160*/  FFMA.RP R27, R26, R27, R26 ;  /* 0x0000001b1a1b7223 */ /* 0x000fc8000000801a */
[C---:B------:R-:W-:Y:S02]  /*1170*/  LOP3.LUT R26, R28.reuse, 0x7fffff, RZ, 0xc0, !PT ;  /* 0x007fffff1c1a7812 */ /* 0x040fe400078ec0ff */
[----:B------:R-:W-:Y:S02]  /*1180*/  FSETP.NEU.FTZ.AND P4, PT, R28, R27, PT ;  /* 0x0000001b1c00720b */ /* 0x000fe40003f9d000 */
[----:B------:R-:W-:Y:S02]  /*1190*/  LOP3.LUT R26, R26, 0x800000, RZ, 0xfc, !PT ;  /* 0x008000001a1a7812 */ /* 0x000fe400078efcff */
[----:B------:R-:W-:Y:S02]  /*11a0*/  SEL R27, RZ, 0xffffffff, !P4 ;  /* 0xffffffffff1b7807 */ /* 0x000fe40006000000 */
[----:B------:R-:W-:-:S03]  /*11b0*/  LOP3.LUT R28, R31, R26, RZ, 0xc0, !PT ;  /* 0x0000001a1f1c7212 */ /* 0x000fc600078ec0ff */
[----:B------:R-:W-:Y:S01]  /*11c0*/  IMAD.MOV R27, RZ, RZ, -R27 ;  /* 0x000000ffff1b7224 */ /* 0x000fe200078e0a1b */
[----:B------:R-:W-:-:S04]  /*11d0*/  SHF.R.U32.HI R28, RZ, R3, R28 ;  /* 0x00000003ff1c7219 */ /* 0x000fc8000001161c */
[----:B------:R-:W-:Y:S02]  /*11e0*/  LOP3.LUT P5, RZ, R27, R3, R26, 0xf8, !PT ;  /* 0x000000031bff7212 */ /* 0x000fe400078af81a */
[C---:B------:R-:W-:Y:S02]  /*11f0*/  LOP3.LUT P0, RZ, R28.reuse, 0x1, RZ, 0xc0, !PT ;  /* 0x000000011cff7812 */ /* 0x040fe4000780c0ff */
[----:B------:R-:W-:-:S04]  /*1200*/  LOP3.LUT P4, RZ, R28, 0x2, RZ, 0xc0, !PT ;  /* 0x000000021cff7812 */ /* 0x000fc8000788c0ff */
[----:B------:R-:W-:Y:S02]  /*1210*/  PLOP3.LUT P4, PT, P0, P5, P4, 0xe0, 0x0 ;  /* 0x000000000000781c */ /* 0x000fe4000078bc40 */
[----:B------:R-:W-:Y:S02]  /*1220*/  LOP3.LUT P5, RZ, R0, 0x7fffff, RZ, 0xc0, !PT ;  /* 0x007fffff00ff7812 */ /* 0x000fe400078ac0ff */
[----:B------:R-:W-:Y:S02]  /*1230*/  SEL R3, RZ, 0x1, !P4 ;  /* 0x00000001ff037807 */ /* 0x000fe40006000000 */
[----:B------:R-:W-:Y:S02]  /*1240*/  ISETP.NE.AND P0, PT, R29, RZ, PT ;  /* 0x000000ff1d00720c */ /* 0x000fe40003f05270 */
[----:B------:R-:W-:-:S04]  /*1250*/  IADD3 R3, -R3, RZ, RZ ;  /* 0x000000ff03037210 */ /* 0x000fc80007ffe1ff */
[----:B------:R-:W-:Y:S02]  /*1260*/  ISETP.GE.AND P4, PT, R3, RZ, PT ;  /* 0x000000ff0300720c */ /* 0x000fe40003f86270 */
[----:B------:R-:W-:-:S04]  /*1270*/  IADD3 R3, R2, -0xfc, RZ ;  /* 0xffffff0402037810 */ /* 0x000fc80007ffe0ff */
[----:B------:R-:W-:-:S07]  /*1280*/  SHF.R.U32.HI R3, RZ, R3, R26 ;  /* 0x00000003ff037219 */ /* 0x000fce000001161a */
[----:B------:R-:W-:-:S05]  /*1290*/  @!P4 IADD3 R3, R3, 0x1, RZ ;  /* 0x000000010303c810 */ /* 0x000fca0007ffe0ff */
[----:B------:R-:W-:-:S05]  /*12a0*/  @!P5 IMAD.SHL.U32 R3, R3, 0x2, RZ ;  /* 0x000000020303d824 */ /* 0x000fca00078e00ff */
[----:B------:R-:W-:Y:S01]  /*12b0*/  LOP3.LUT R3, R3, 0x80000000, R0, 0xf8, !PT ;  /* 0x8000000003037812 */ /* 0x000fe200078ef800 */
[----:B------:R-:W-:Y:S06]  /*12c0*/  BRA `(.L_x_14) ;  /* 0x0000000000047947 */ /* 0x000fec0003800000 */
.L_x_15:
[----:B------:R0:W1:Y:S02]  /*12d0*/  MUFU.RCP R3, R0 ;  /* 0x0000000000037308 */ /* 0x0000640000001000 */
.L_x_14:
[----:B------:R-:W-:Y:S05]  /*12e0*/  BSYNC B1 ;  /* 0x0000000000017941 */ /* 0x000fea0003800000 */
.L_x_12:
[----:B-1----:R-:W-:Y:S01]  /*12f0*/  MOV R25, R3 ;  /* 0x0000000300197202 */ /* 0x002fe20000000f00 */
[----:B------:R-:W-:Y:S01]  /*1300*/  HFMA2.MMA R3, -RZ, RZ, 0, 0 ;  /* 0x00000000ff037435 */ /* 0x000fe200000001ff */
[----:B------:R-:W-:-:S05]  /*1310*/  MOV R2, R24 ;  /* 0x0000001800027202 */ /* 0x000fca0000000f00 */
[----:B------:R-:W-:Y:S05]  /*1320*/  RET.REL.NODEC R2 `(triton_per_fused_add_atan_div_mean_mul_pow_rsub_sub_0) ;  /* 0xffffffec02347950 */ /* 0x000fea0003c3ffff */
.L_x_16:
[----:B------:R-:W-:-:S00]  /*1330*/  BRA `(.L_x_16) ;  /* 0xfffffffc00fc7947 */ /* 0x000fc0000383ffff */
[----:B------:R-:W-:-:S00]  /*1340*/  NOP ;  /* 0x0000000000007918 */ /* 0x000fc00000000000 */
        /* <DEDUP_REMOVED lines=11> */
.L_x_17:


//--------------------- .nv.global.init           --------------------------
	.section	.nv.global.init,"aw",@progbits
.nv.global.init:
	.type		_$_str,@object
	.size		_$_str,(.L_0 - _$_str)
_$_str:
        /*0000*/ 	.byte	0x5f, 0x5f, 0x43, 0x55, 0x44, 0x41, 0x5f, 0x46, 0x54, 0x5a, 0x00
.L_0:


//--------------------- .nv.shared.triton_per_fused_add_atan_div_mean_mul_pow_rsub_sub_0 --------------------------
	.section	.nv.shared.triton_per_fused_add_atan_div_mean_mul_pow_rsub_sub_0,"aw",@nobits
	.sectionflags	@""
	.align	16
	.zero		1024


//--------------------- .nv.constant0.triton_per_fused_add_atan_div_mean_mul_pow_rsub_sub_0 --------------------------
	.section	.nv.constant0.triton_per_fused_add_atan_div_mean_mul_pow_rsub_sub_0,"a",@progbits
	.sectionflags	@""
	.align	4
.nv.constant0.triton_per_fused_add_atan_div_mean_mul_pow_rsub_sub_0:
	.zero		556
